//
// Generated by NVIDIA NVVM Compiler
//
// Compiler Build ID: CL-36424714
// Cuda compilation tools, release 13.0, V13.0.88
// Based on NVVM 20.0.0
//

.version 9.0
.target sm_100
.address_size 64

	// .globl	_Z11scan_kernelPfS_S_i
// _ZZ11scan_kernelPfS_S_iE8buffer_s has been demoted
// _ZZ25scan_double_buffer_kernelPfS_S_iE9buffer1_s has been demoted
// _ZZ25scan_double_buffer_kernelPfS_S_iE9buffer2_s has been demoted

.visible .entry _Z11scan_kernelPfS_S_i(
	.param .u64 .ptr .align 1 _Z11scan_kernelPfS_S_i_param_0,
	.param .u64 .ptr .align 1 _Z11scan_kernelPfS_S_i_param_1,
	.param .u64 .ptr .align 1 _Z11scan_kernelPfS_S_i_param_2,
	.param .u32 _Z11scan_kernelPfS_S_i_param_3
)
{
	.reg .pred 	%p<24>;
	.reg .b32 	%r<10>;
	.reg .b32 	%f<55>;
	.reg .b64 	%rd<13>;
	// demoted variable
	.shared .align 4 .b8 _ZZ11scan_kernelPfS_S_iE8buffer_s[4096];
	ld.param.u64 	%rd1, [_Z11scan_kernelPfS_S_i_param_0];
	ld.param.u64 	%rd2, [_Z11scan_kernelPfS_S_i_param_1];
	ld.param.u64 	%rd3, [_Z11scan_kernelPfS_S_i_param_2];
	ld.param.u32 	%r5, [_Z11scan_kernelPfS_S_i_param_3];
	mov.u32 	%r1, %ctaid.x;
	mov.u32 	%r6, %ntid.x;
	mov.u32 	%r2, %tid.x;
	mad.lo.s32 	%r3, %r1, %r6, %r2;
	setp.ge.u32 	%p1, %r3, %r5;
	shl.b32 	%r7, %r2, 2;
	mov.u32 	%r8, _ZZ11scan_kernelPfS_S_iE8buffer_s;
	add.s32 	%r4, %r8, %r7;
	@%p1 bra 	$L__BB0_2;
	cvta.to.global.u64 	%rd4, %rd1;
	mul.wide.u32 	%rd5, %r3, 4;
	add.s64 	%rd6, %rd4, %rd5;
	ld.global.f32 	%f21, [%rd6];
	st.shared.f32 	[%r4], %f21;
	bra.uni 	$L__BB0_3;
$L__BB0_2:
	mov.b32 	%r9, 0;
	st.shared.u32 	[%r4], %r9;
$L__BB0_3:
	bar.sync 	0;
	setp.eq.s32 	%p2, %r2, 0;
	@%p2 bra 	$L__BB0_5;
	ld.shared.f32 	%f23, [%r4];
	ld.shared.f32 	%f24, [%r4+-4];
	add.f32 	%f46, %f23, %f24;
$L__BB0_5:
	setp.eq.s32 	%p3, %r2, 0;
	bar.sync 	0;
	@%p3 bra 	$L__BB0_7;
	st.shared.f32 	[%r4], %f46;
$L__BB0_7:
	bar.sync 	0;
	setp.lt.u32 	%p4, %r2, 2;
	@%p4 bra 	$L__BB0_9;
	ld.shared.f32 	%f25, [%r4];
	ld.shared.f32 	%f26, [%r4+-8];
	add.f32 	%f46, %f25, %f26;
$L__BB0_9:
	setp.lt.u32 	%p5, %r2, 2;
	bar.sync 	0;
	@%p5 bra 	$L__BB0_11;
	st.shared.f32 	[%r4], %f46;
$L__BB0_11:
	bar.sync 	0;
	setp.lt.u32 	%p6, %r2, 4;
	@%p6 bra 	$L__BB0_13;
	ld.shared.f32 	%f27, [%r4];
	ld.shared.f32 	%f28, [%r4+-16];
	add.f32 	%f46, %f27, %f28;
$L__BB0_13:
	setp.lt.u32 	%p7, %r2, 4;
	bar.sync 	0;
	@%p7 bra 	$L__BB0_15;
	st.shared.f32 	[%r4], %f46;
$L__BB0_15:
	bar.sync 	0;
	setp.lt.u32 	%p8, %r2, 8;
	@%p8 bra 	$L__BB0_17;
	ld.shared.f32 	%f29, [%r4];
	ld.shared.f32 	%f30, [%r4+-32];
	add.f32 	%f46, %f29, %f30;
$L__BB0_17:
	setp.lt.u32 	%p9, %r2, 8;
	bar.sync 	0;
	@%p9 bra 	$L__BB0_19;
	st.shared.f32 	[%r4], %f46;
$L__BB0_19:
	bar.sync 	0;
	setp.lt.u32 	%p10, %r2, 16;
	@%p10 bra 	$L__BB0_21;
	ld.shared.f32 	%f31, [%r4];
	ld.shared.f32 	%f32, [%r4+-64];
	add.f32 	%f46, %f31, %f32;
$L__BB0_21:
	setp.lt.u32 	%p11, %r2, 16;
	bar.sync 	0;
	@%p11 bra 	$L__BB0_23;
	st.shared.f32 	[%r4], %f46;
$L__BB0_23:
	bar.sync 	0;
	setp.lt.u32 	%p12, %r2, 32;
	@%p12 bra 	$L__BB0_25;
	ld.shared.f32 	%f33, [%r4];
	ld.shared.f32 	%f34, [%r4+-128];
	add.f32 	%f46, %f33, %f34;
$L__BB0_25:
	setp.lt.u32 	%p13, %r2, 32;
	bar.sync 	0;
	@%p13 bra 	$L__BB0_27;
	st.shared.f32 	[%r4], %f46;
$L__BB0_27:
	bar.sync 	0;
	setp.lt.u32 	%p14, %r2, 64;
	@%p14 bra 	$L__BB0_29;
	ld.shared.f32 	%f35, [%r4];
	ld.shared.f32 	%f36, [%r4+-256];
	add.f32 	%f46, %f35, %f36;
$L__BB0_29:
	setp.lt.u32 	%p15, %r2, 64;
	bar.sync 	0;
	@%p15 bra 	$L__BB0_31;
	st.shared.f32 	[%r4], %f46;
$L__BB0_31:
	bar.sync 	0;
	setp.lt.u32 	%p16, %r2, 128;
	@%p16 bra 	$L__BB0_33;
	ld.shared.f32 	%f37, [%r4];
	ld.shared.f32 	%f38, [%r4+-512];
	add.f32 	%f46, %f37, %f38;
$L__BB0_33:
	setp.lt.u32 	%p17, %r2, 128;
	bar.sync 	0;
	@%p17 bra 	$L__BB0_35;
	st.shared.f32 	[%r4], %f46;
$L__BB0_35:
	bar.sync 	0;
	setp.lt.u32 	%p18, %r2, 256;
	@%p18 bra 	$L__BB0_37;
	ld.shared.f32 	%f39, [%r4];
	ld.shared.f32 	%f40, [%r4+-1024];
	add.f32 	%f46, %f39, %f40;
$L__BB0_37:
	setp.lt.u32 	%p19, %r2, 256;
	bar.sync 	0;
	@%p19 bra 	$L__BB0_39;
	st.shared.f32 	[%r4], %f46;
$L__BB0_39:
	bar.sync 	0;
	setp.lt.u32 	%p20, %r2, 512;
	@%p20 bra 	$L__BB0_41;
	ld.shared.f32 	%f41, [%r4];
	ld.shared.f32 	%f42, [%r4+-2048];
	add.f32 	%f46, %f41, %f42;
$L__BB0_41:
	setp.lt.u32 	%p21, %r2, 512;
	bar.sync 	0;
	@%p21 bra 	$L__BB0_43;
	st.shared.f32 	[%r4], %f46;
$L__BB0_43:
	bar.sync 	0;
	setp.ne.s32 	%p22, %r2, 1023;
	@%p22 bra 	$L__BB0_45;
	ld.shared.f32 	%f43, [_ZZ11scan_kernelPfS_S_iE8buffer_s+4092];
	cvta.to.global.u64 	%rd7, %rd3;
	mul.wide.u32 	%rd8, %r1, 4;
	add.s64 	%rd9, %rd7, %rd8;
	st.global.f32 	[%rd9], %f43;
$L__BB0_45:
	setp.ge.u32 	%p23, %r3, %r5;
	@%p23 bra 	$L__BB0_47;
	ld.shared.f32 	%f44, [%r4];
	cvta.to.global.u64 	%rd10, %rd2;
	mul.wide.u32 	%rd11, %r3, 4;
	add.s64 	%rd12, %rd10, %rd11;
	st.global.f32 	[%rd12], %f44;
$L__BB0_47:
	ret;

}
	// .globl	_Z25scan_double_buffer_kernelPfS_S_i
.visible .entry _Z25scan_double_buffer_kernelPfS_S_i(
	.param .u64 .ptr .align 1 _Z25scan_double_buffer_kernelPfS_S_i_param_0,
	.param .u64 .ptr .align 1 _Z25scan_double_buffer_kernelPfS_S_i_param_1,
	.param .u64 .ptr .align 1 _Z25scan_double_buffer_kernelPfS_S_i_param_2,
	.param .u32 _Z25scan_double_buffer_kernelPfS_S_i_param_3
)
{
	.reg .pred 	%p<14>;
	.reg .b32 	%r<13>;
	.reg .b32 	%f<64>;
	.reg .b64 	%rd<13>;
	// demoted variable
	.shared .align 4 .b8 _ZZ25scan_double_buffer_kernelPfS_S_iE9buffer1_s[4096];
	// demoted variable
	.shared .align 4 .b8 _ZZ25scan_double_buffer_kernelPfS_S_iE9buffer2_s[4096];
	ld.param.u64 	%rd1, [_Z25scan_double_buffer_kernelPfS_S_i_param_0];
	ld.param.u64 	%rd2, [_Z25scan_double_buffer_kernelPfS_S_i_param_1];
	ld.param.u64 	%rd3, [_Z25scan_double_buffer_kernelPfS_S_i_param_2];
	ld.param.u32 	%r6, [_Z25scan_double_buffer_kernelPfS_S_i_param_3];
	mov.u32 	%r1, %ctaid.x;
	mov.u32 	%r7, %ntid.x;
	mov.u32 	%r2, %tid.x;
	mad.lo.s32 	%r3, %r1, %r7, %r2;
	setp.ge.u32 	%p1, %r3, %r6;
	shl.b32 	%r8, %r2, 2;
	mov.u32 	%r9, _ZZ25scan_double_buffer_kernelPfS_S_iE9buffer1_s;
	add.s32 	%r4, %r9, %r8;
	@%p1 bra 	$L__BB1_2;
	cvta.to.global.u64 	%rd4, %rd1;
	mul.wide.u32 	%rd5, %r3, 4;
	add.s64 	%rd6, %rd4, %rd5;
	ld.global.f32 	%f31, [%rd6];
	st.shared.f32 	[%r4], %f31;
	bra.uni 	$L__BB1_3;
$L__BB1_2:
	mov.b32 	%r10, 0;
	st.shared.u32 	[%r4], %r10;
$L__BB1_3:
	bar.sync 	0;
	setp.eq.s32 	%p2, %r2, 0;
	@%p2 bra 	$L__BB1_5;
	ld.shared.f32 	%f32, [%r4];
	ld.shared.f32 	%f33, [%r4+-4];
	add.f32 	%f54, %f32, %f33;
	bra.uni 	$L__BB1_6;
$L__BB1_5:
	ld.shared.f32 	%f54, [_ZZ25scan_double_buffer_kernelPfS_S_iE9buffer1_s];
$L__BB1_6:
	mov.u32 	%r12, _ZZ25scan_double_buffer_kernelPfS_S_iE9buffer2_s;
	add.s32 	%r5, %r12, %r8;
	st.shared.f32 	[%r5], %f54;
	bar.sync 	0;
	setp.lt.u32 	%p3, %r2, 2;
	@%p3 bra 	$L__BB1_8;
	ld.shared.f32 	%f34, [%r5];
	ld.shared.f32 	%f35, [%r5+-8];
	add.f32 	%f55, %f34, %f35;
	bra.uni 	$L__BB1_9;
$L__BB1_8:
	ld.shared.f32 	%f55, [%r5];
$L__BB1_9:
	st.shared.f32 	[%r4], %f55;
	bar.sync 	0;
	setp.lt.u32 	%p4, %r2, 4;
	@%p4 bra 	$L__BB1_11;
	ld.shared.f32 	%f36, [%r4];
	ld.shared.f32 	%f37, [%r4+-16];
	add.f32 	%f56, %f36, %f37;
	bra.uni 	$L__BB1_12;
$L__BB1_11:
	ld.shared.f32 	%f56, [%r4];
$L__BB1_12:
	st.shared.f32 	[%r5], %f56;
	bar.sync 	0;
	setp.lt.u32 	%p5, %r2, 8;
	@%p5 bra 	$L__BB1_14;
	ld.shared.f32 	%f38, [%r5];
	ld.shared.f32 	%f39, [%r5+-32];
	add.f32 	%f57, %f38, %f39;
	bra.uni 	$L__BB1_15;
$L__BB1_14:
	ld.shared.f32 	%f57, [%r5];
$L__BB1_15:
	st.shared.f32 	[%r4], %f57;
	bar.sync 	0;
	setp.lt.u32 	%p6, %r2, 16;
	@%p6 bra 	$L__BB1_17;
	ld.shared.f32 	%f40, [%r4];
	ld.shared.f32 	%f41, [%r4+-64];
	add.f32 	%f58, %f40, %f41;
	bra.uni 	$L__BB1_18;
$L__BB1_17:
	ld.shared.f32 	%f58, [%r4];
$L__BB1_18:
	st.shared.f32 	[%r5], %f58;
	bar.sync 	0;
	setp.lt.u32 	%p7, %r2, 32;
	@%p7 bra 	$L__BB1_20;
	ld.shared.f32 	%f42, [%r5];
	ld.shared.f32 	%f43, [%r5+-128];
	add.f32 	%f59, %f42, %f43;
	bra.uni 	$L__BB1_21;
$L__BB1_20:
	ld.shared.f32 	%f59, [%r5];
$L__BB1_21:
	st.shared.f32 	[%r4], %f59;
	bar.sync 	0;
	setp.lt.u32 	%p8, %r2, 64;
	@%p8 bra 	$L__BB1_23;
	ld.shared.f32 	%f44, [%r4];
	ld.shared.f32 	%f45, [%r4+-256];
	add.f32 	%f60, %f44, %f45;
	bra.uni 	$L__BB1_24;
$L__BB1_23:
	ld.shared.f32 	%f60, [%r4];
$L__BB1_24:
	st.shared.f32 	[%r5], %f60;
	bar.sync 	0;
	setp.lt.u32 	%p9, %r2, 128;
	@%p9 bra 	$L__BB1_26;
	ld.shared.f32 	%f46, [%r5];
	ld.shared.f32 	%f47, [%r5+-512];
	add.f32 	%f61, %f46, %f47;
	bra.uni 	$L__BB1_27;
$L__BB1_26:
	ld.shared.f32 	%f61, [%r5];
$L__BB1_27:
	st.shared.f32 	[%r4], %f61;
	bar.sync 	0;
	setp.lt.u32 	%p10, %r2, 256;
	@%p10 bra 	$L__BB1_29;
	ld.shared.f32 	%f48, [%r4];
	ld.shared.f32 	%f49, [%r4+-1024];
	add.f32 	%f62, %f48, %f49;
	bra.uni 	$L__BB1_30;
$L__BB1_29:
	ld.shared.f32 	%f62, [%r4];
$L__BB1_30:
	st.shared.f32 	[%r5], %f62;
	bar.sync 	0;
	setp.lt.u32 	%p11, %r2, 512;
	@%p11 bra 	$L__BB1_32;
	ld.shared.f32 	%f50, [%r5];
	ld.shared.f32 	%f51, [%r5+-2048];
	add.f32 	%f63, %f50, %f51;
	bra.uni 	$L__BB1_33;
$L__BB1_32:
	ld.shared.f32 	%f63, [%r5];
$L__BB1_33:
	st.shared.f32 	[%r4], %f63;
	bar.sync 	0;
	setp.ne.s32 	%p12, %r2, 1023;
	@%p12 bra 	$L__BB1_35;
	ld.shared.f32 	%f52, [_ZZ25scan_double_buffer_kernelPfS_S_iE9buffer1_s+4092];
	cvta.to.global.u64 	%rd7, %rd3;
	mul.wide.u32 	%rd8, %r1, 4;
	add.s64 	%rd9, %rd7, %rd8;
	st.global.f32 	[%rd9], %f52;
$L__BB1_35:
	setp.ge.u32 	%p13, %r3, %r6;
	@%p13 bra 	$L__BB1_37;
	ld.shared.f32 	%f53, [%r4];
	cvta.to.global.u64 	%rd10, %rd2;
	mul.wide.u32 	%rd11, %r3, 4;
	add.s64 	%rd12, %rd10, %rd11;
	st.global.f32 	[%rd12], %f53;
$L__BB1_37:
	ret;

}


// ===== COMPILED SASS (sm_100) =====

	.target	sm_100

	.elftype	@"ET_EXEC"


//--------------------- .note.nv.tkinfo           --------------------------
	.section	.note.nv.tkinfo,"",@"SHT_NOTE"
	.sectionflags	@"SHF_NOTE_NV_TKINFO"
	.tkinfo
        /*0018*/ 	.word	0x00000002
        /*0030*/ 	.string	""
        /*0030*/ 	.string	"ptxas"
        /*0030*/ 	.string	"Cuda compilation tools, release 13.0, V13.0.88"
        /*0030*/ 	.string	"Build cuda_13.0.r13.0/compiler.36424714_0"
        /*0030*/ 	.string	"-arch sm_100 -m 64 "



//--------------------- .note.nv.cuinfo           --------------------------
	.section	.note.nv.cuinfo,"",@"SHT_NOTE"
	.sectionflags	@"SHF_NOTE_NV_CUINFO"
        /*0018*/ 	.short	0x0002
        /*001a*/ 	.short	0x0064
        /*001c*/ 	.short	0x0082
	.zero		2


//--------------------- .nv.info                  --------------------------
	.section	.nv.info,"",@"SHT_CUDA_INFO"
	.align	4


	//----- nvinfo : EIATTR_REGCOUNT
	.align		4
        /*0000*/ 	.byte	0x04, 0x2f
        /*0002*/ 	.short	(.L_1 - .L_0)
	.align		4
.L_0:
        /*0004*/ 	.word	index@(_Z11scan_kernelPfS_S_i)
        /*0008*/ 	.word	0x0000000c


	//----- nvinfo : EIATTR_FRAME_SIZE
	.align		4
.L_1:
        /*000c*/ 	.byte	0x04, 0x11
        /*000e*/ 	.short	(.L_3 - .L_2)
	.align		4
.L_2:
        /*0010*/ 	.word	index@(_Z11scan_kernelPfS_S_i)
        /*0014*/ 	.word	0x00000000


	//----- nvinfo : EIATTR_REGCOUNT
	.align		4
.L_3:
        /*0018*/ 	.byte	0x04, 0x2f
        /*001a*/ 	.short	(.L_5 - .L_4)
	.align		4
.L_4:
        /*001c*/ 	.word	index@(_Z25scan_double_buffer_kernelPfS_S_i)
        /*0020*/ 	.word	0x0000000c


	//----- nvinfo : EIATTR_FRAME_SIZE
	.align		4
.L_5:
        /*0024*/ 	.byte	0x04, 0x11
        /*0026*/ 	.short	(.L_7 - .L_6)
	.align		4
.L_6:
        /*0028*/ 	.word	index@(_Z25scan_double_buffer_kernelPfS_S_i)
        /*002c*/ 	.word	0x00000000


	//----- nvinfo : EIATTR_MIN_STACK_SIZE
	.align		4
.L_7:
        /*0030*/ 	.byte	0x04, 0x12
        /*0032*/ 	.short	(.L_9 - .L_8)
	.align		4
.L_8:
        /*0034*/ 	.word	index@(_Z25scan_double_buffer_kernelPfS_S_i)
        /*0038*/ 	.word	0x00000000


	//----- nvinfo : EIATTR_MIN_STACK_SIZE
	.align		4
.L_9:
        /*003c*/ 	.byte	0x04, 0x12
        /*003e*/ 	.short	(.L_11 - .L_10)
	.align		4
.L_10:
        /*0040*/ 	.word	index@(_Z11scan_kernelPfS_S_i)
        /*0044*/ 	.word	0x00000000
.L_11:


//--------------------- .nv.compat                --------------------------
	.section	.nv.compat,"",@"SHT_CUDA_COMPAT_INFO"
	.align	4
        /*0000*/ 	.byte	0x02, 0x09, 0x00, 0x00, 0x02, 0x02, 0x01, 0x00, 0x02, 0x05, 0x05, 0x00, 0x03, 0x07, 0x01, 0x01
        /*0010*/ 	.byte	0x02, 0x03, 0x00, 0x00, 0x02, 0x06, 0x01, 0x00, 0x04, 0x0b, 0x08, 0x00, 0x09, 0x00, 0x00, 0x00
        /*0020*/ 	.byte	0x00, 0x00, 0x00, 0x00


//--------------------- .nv.info._Z25scan_double_buffer_kernelPfS_S_i --------------------------
	.section	.nv.info._Z25scan_double_buffer_kernelPfS_S_i,"",@"SHT_CUDA_INFO"
	.sectionflags	@""
	.align	4


	//----- nvinfo : EIATTR_CUDA_API_VERSION
	.align		4
        /*0000*/ 	.byte	0x04, 0x37
        /*0002*/ 	.short	(.L_13 - .L_12)
.L_12:
        /*0004*/ 	.word	0x00000082


	//----- nvinfo : EIATTR_KPARAM_INFO
	.align		4
.L_13:
        /*0008*/ 	.byte	0x04, 0x17
        /*000a*/ 	.short	(.L_15 - .L_14)
.L_14:
        /*000c*/ 	.word	0x00000000
        /*0010*/ 	.short	0x0003
        /*0012*/ 	.short	0x0018
        /*0014*/ 	.byte	0x00, 0xf0, 0x11, 0x00


	//----- nvinfo : EIATTR_KPARAM_INFO
	.align		4
.L_15:
        /*0018*/ 	.byte	0x04, 0x17
        /*001a*/ 	.short	(.L_17 - .L_16)
.L_16:
        /*001c*/ 	.word	0x00000000
        /*0020*/ 	.short	0x0002
        /*0022*/ 	.short	0x0010
        /*0024*/ 	.byte	0x00, 0xf5, 0x21, 0x00


	//----- nvinfo : EIATTR_KPARAM_INFO
	.align		4
.L_17:
        /*0028*/ 	.byte	0x04, 0x17
        /*002a*/ 	.short	(.L_19 - .L_18)
.L_18:
        /*002c*/ 	.word	0x00000000
        /*0030*/ 	.short	0x0001
        /*0032*/ 	.short	0x0008
        /*0034*/ 	.byte	0x00, 0xf5, 0x21, 0x00


	//----- nvinfo : EIATTR_KPARAM_INFO
	.align		4
.L_19:
        /*0038*/ 	.byte	0x04, 0x17
        /*003a*/ 	.short	(.L_21 - .L_20)
.L_20:
        /*003c*/ 	.word	0x00000000
        /*0040*/ 	.short	0x0000
        /*0042*/ 	.short	0x0000
        /*0044*/ 	.byte	0x00, 0xf5, 0x21, 0x00


	//----- nvinfo : EIATTR_SPARSE_MMA_MASK
	.align		4
.L_21:
        /*0048*/ 	.byte	0x03, 0x50
        /*004a*/ 	.short	0x0000


	//----- nvinfo : EIATTR_MAXREG_COUNT
	.align		4
        /*004c*/ 	.byte	0x03, 0x1b
        /*004e*/ 	.short	0x00ff


	//----- nvinfo : EIATTR_NUM_BARRIERS
	.align		4
        /*0050*/ 	.byte	0x02, 0x4c
        /*0052*/ 	.byte	0x01
	.zero		1


	//----- nvinfo : EIATTR_MERCURY_ISA_VERSION
	.align		4
        /*0054*/ 	.byte	0x03, 0x5f
        /*0056*/ 	.short	0x0101


	//----- nvinfo : EIATTR_VRC_CTA_INIT_COUNT
	.align		4
        /*0058*/ 	.byte	0x02, 0x4a
	.zero		1
	.zero		1


	//----- nvinfo : EIATTR_EXIT_INSTR_OFFSETS
	.align		4
        /*005c*/ 	.byte	0x04, 0x1c
        /*005e*/ 	.short	(.L_23 - .L_22)


	//   ....[0]....
.L_22:
        /*0060*/ 	.word	0x00000600


	//   ....[1]....
        /*0064*/ 	.word	0x00000650


	//----- nvinfo : EIATTR_CBANK_PARAM_SIZE
	.align		4
.L_23:
        /*0068*/ 	.byte	0x03, 0x19
        /*006a*/ 	.short	0x001c


	//----- nvinfo : EIATTR_PARAM_CBANK
	.align		4
        /*006c*/ 	.byte	0x04, 0x0a
        /*006e*/ 	.short	(.L_25 - .L_24)
	.align		4
.L_24:
        /*0070*/ 	.word	index@(.nv.constant0._Z25scan_double_buffer_kernelPfS_S_i)
        /*0074*/ 	.short	0x0380
        /*0076*/ 	.short	0x001c


	//----- nvinfo : EIATTR_SW_WAR
	.align		4
.L_25:
        /*0078*/ 	.byte	0x04, 0x36
        /*007a*/ 	.short	(.L_27 - .L_26)
.L_26:
        /*007c*/ 	.word	0x00000008
.L_27:


//--------------------- .nv.info._Z11scan_kernelPfS_S_i --------------------------
	.section	.nv.info._Z11scan_kernelPfS_S_i,"",@"SHT_CUDA_INFO"
	.sectionflags	@""
	.align	4


	//----- nvinfo : EIATTR_CUDA_API_VERSION
	.align		4
        /*0000*/ 	.byte	0x04, 0x37
        /*0002*/ 	.short	(.L_29 - .L_28)
.L_28:
        /*0004*/ 	.word	0x00000082


	//----- nvinfo : EIATTR_KPARAM_INFO
	.align		4
.L_29:
        /*0008*/ 	.byte	0x04, 0x17
        /*000a*/ 	.short	(.L_31 - .L_30)
.L_30:
        /*000c*/ 	.word	0x00000000
        /*0010*/ 	.short	0x0003
        /*0012*/ 	.short	0x0018
        /*0014*/ 	.byte	0x00, 0xf0, 0x11, 0x00


	//----- nvinfo : EIATTR_KPARAM_INFO
	.align		4
.L_31:
        /*0018*/ 	.byte	0x04, 0x17
        /*001a*/ 	.short	(.L_33 - .L_32)
.L_32:
        /*001c*/ 	.word	0x00000000
        /*0020*/ 	.short	0x0002
        /*0022*/ 	.short	0x0010
        /*0024*/ 	.byte	0x00, 0xf5, 0x21, 0x00


	//----- nvinfo : EIATTR_KPARAM_INFO
	.align		4
.L_33:
        /*0028*/ 	.byte	0x04, 0x17
        /*002a*/ 	.short	(.L_35 - .L_34)
.L_34:
        /*002c*/ 	.word	0x00000000
        /*0030*/ 	.short	0x0001
        /*0032*/ 	.short	0x0008
        /*0034*/ 	.byte	0x00, 0xf5, 0x21, 0x00


	//----- nvinfo : EIATTR_KPARAM_INFO
	.align		4
.L_35:
        /*0038*/ 	.byte	0x04, 0x17
        /*003a*/ 	.short	(.L_37 - .L_36)
.L_36:
        /*003c*/ 	.word	0x00000000
        /*0040*/ 	.short	0x0000
        /*0042*/ 	.short	0x0000
        /*0044*/ 	.byte	0x00, 0xf5, 0x21, 0x00


	//----- nvinfo : EIATTR_SPARSE_MMA_MASK
	.align		4
.L_37:
        /*0048*/ 	.byte	0x03, 0x50
        /*004a*/ 	.short	0x0000


	//----- nvinfo : EIATTR_MAXREG_COUNT
	.align		4
        /*004c*/ 	.byte	0x03, 0x1b
        /*004e*/ 	.short	0x00ff


	//----- nvinfo : EIATTR_NUM_BARRIERS
	.align		4
        /*0050*/ 	.byte	0x02, 0x4c
        /*0052*/ 	.byte	0x01
	.zero		1


	//----- nvinfo : EIATTR_MERCURY_ISA_VERSION
	.align		4
        /*0054*/ 	.byte	0x03, 0x5f
        /*0056*/ 	.short	0x0101


	//----- nvinfo : EIATTR_VRC_CTA_INIT_COUNT
	.align		4
        /*0058*/ 	.byte	0x02, 0x4a
	.zero		1
	.zero		1


	//----- nvinfo : EIATTR_EXIT_INSTR_OFFSETS
	.align		4
        /*005c*/ 	.byte	0x04, 0x1c
        /*005e*/ 	.short	(.L_39 - .L_38)


	//   ....[0]....
.L_38:
        /*0060*/ 	.word	0x000005d0


	//   ....[1]....
        /*0064*/ 	.word	0x00000620


	//----- nvinfo : EIATTR_CBANK_PARAM_SIZE
	.align		4
.L_39:
        /*0068*/ 	.byte	0x03, 0x19
        /*006a*/ 	.short	0x001c


	//----- nvinfo : EIATTR_PARAM_CBANK
	.align		4
        /*006c*/ 	.byte	0x04, 0x0a
        /*006e*/ 	.short	(.L_41 - .L_40)
	.align		4
.L_40:
        /*0070*/ 	.word	index@(.nv.constant0._Z11scan_kernelPfS_S_i)
        /*0074*/ 	.short	0x0380
        /*0076*/ 	.short	0x001c


	//----- nvinfo : EIATTR_SW_WAR
	.align		4
.L_41:
        /*0078*/ 	.byte	0x04, 0x36
        /*007a*/ 	.short	(.L_43 - .L_42)
.L_42:
        /*007c*/ 	.word	0x00000008
.L_43:


//--------------------- .nv.callgraph             --------------------------
	.section	.nv.callgraph,"",@"SHT_CUDA_CALLGRAPH"
	.align	4
	.sectionentsize	8
	.align		4
        /*0000*/ 	.word	0x00000000
	.align		4
        /*0004*/ 	.word	0xffffffff
	.align		4
        /*0008*/ 	.word	0x00000000
	.align		4
        /*000c*/ 	.word	0xfffffffe
	.align		4
        /*0010*/ 	.word	0x00000000
	.align		4
        /*0014*/ 	.word	0xfffffffd
	.align		4
        /*0018*/ 	.word	0x00000000
	.align		4
        /*001c*/ 	.word	0xfffffffc


//--------------------- .text._Z25scan_double_buffer_kernelPfS_S_i --------------------------
	.section	.text._Z25scan_double_buffer_kernelPfS_S_i,"ax",@progbits
	.align	128
        .global         _Z25scan_double_buffer_kernelPfS_S_i
        .type           _Z25scan_double_buffer_kernelPfS_S_i,@function
        .size           _Z25scan_double_buffer_kernelPfS_S_i,(.L_x_2 - _Z25scan_double_buffer_kernelPfS_S_i)
        .other          _Z25scan_double_buffer_kernelPfS_S_i,@"STO_CUDA_ENTRY STV_DEFAULT"
_Z25scan_double_buffer_kernelPfS_S_i:
.text._Z25scan_double_buffer_kernelPfS_S_i:
[----:B------:R-:W-:Y:S01]  /*0000*/  LDC R1, c[0x0][0x37c] ;  /* 0x0000df00ff017b82 */ /* 0x000fe20000000800 */
[----:B------:R-:W0:Y:S01]  /*0010*/  S2R R2, SR_CTAID.X ;  /* 0x0000000000027919 */ /* 0x000e220000002500 */
[----:B------:R-:W0:Y:S01]  /*0020*/  LDCU UR4, c[0x0][0x360] ;  /* 0x00006c00ff0477ac */ /* 0x000e220008000800 */
[----:B------:R-:W0:Y:S01]  /*0030*/  S2R R5, SR_TID.X ;  /* 0x0000000000057919 */ /* 0x000e220000002100 */
[----:B------:R-:W1:Y:S01]  /*0040*/  LDCU UR5, c[0x0][0x398] ;  /* 0x00007300ff0577ac */ /* 0x000e620008000800 */
[----:B------:R-:W2:Y:S01]  /*0050*/  LDCU.64 UR8, c[0x0][0x358] ;  /* 0x00006b00ff0877ac */ /* 0x000ea20008000a00 */
[----:B0-----:R-:W-:-:S05]  /*0060*/  IMAD R0, R2, UR4, R5 ;  /* 0x0000000402007c24 */ /* 0x001fca000f8e0205 */
[----:B-1----:R-:W-:-:S13]  /*0070*/  ISETP.GE.U32.AND P0, PT, R0, UR5, PT ;  /* 0x0000000500007c0c */ /* 0x002fda000bf06070 */
[----:B------:R-:W0:Y:S02]  /*0080*/  @!P0 LDC.64 R6, c[0x0][0x380] ;  /* 0x0000e000ff068b82 */ /* 0x000e240000000a00 */
[----:B0-----:R-:W-:-:S06]  /*0090*/  @!P0 IMAD.WIDE.U32 R6, R0, 0x4, R6 ;  /* 0x0000000400068825 */ /* 0x001fcc00078e0006 */
[----:B--2---:R-:W2:Y:S01]  /*00a0*/  @!P0 LDG.E R6, desc[UR8][R6.64] ;  /* 0x0000000806068981 */ /* 0x004ea2000c1e1900 */
[----:B------:R-:W0:Y:S01]  /*00b0*/  S2UR UR5, SR_CgaCtaId ;  /* 0x00000000000579c3 */ /* 0x000e220000008800 */
[----:B------:R-:W-:Y:S01]  /*00c0*/  UMOV UR4, 0x400 ;  /* 0x0000040000047882 */ /* 0x000fe20000000000 */
[----:B------:R-:W-:Y:S01]  /*00d0*/  ISETP.NE.AND P1, PT, R5, RZ, PT ;  /* 0x000000ff0500720c */ /* 0x000fe20003f25270 */
[----:B0-----:R-:W-:Y:S02]  /*00e0*/  ULEA UR6, UR5, UR4, 0x18 ;  /* 0x0000000405067291 */ /* 0x001fe4000f8ec0ff */
[----:B------:R-:W-:-:S04]  /*00f0*/  UIADD3 UR4, UPT, UPT, UR4, 0x1000, URZ ;  /* 0x0000100004047890 */ /* 0x000fc8000fffe0ff */
[----:B------:R-:W-:Y:S01]  /*0100*/  LEA R3, R5, UR6, 0x2 ;  /* 0x0000000605037c11 */ /* 0x000fe2000f8e10ff */
[----:B------:R-:W-:-:S04]  /*0110*/  ULEA UR4, UR5, UR4, 0x18 ;  /* 0x0000000405047291 */ /* 0x000fc8000f8ec0ff */
[----:B--2---:R-:W-:Y:S04]  /*0120*/  @!P0 STS [R3], R6 ;  /* 0x0000000603008388 */ /* 0x004fe80000000800 */
[----:B------:R-:W-:Y:S01]  /*0130*/  @P0 STS [R3], RZ ;  /* 0x000000ff03000388 */ /* 0x000fe20000000800 */
[----:B------:R-:W-:Y:S06]  /*0140*/  BAR.SYNC.DEFER_BLOCKING 0x0 ;  /* 0x0000000000007b1d */ /* 0x000fec0000010000 */
[----:B------:R-:W-:Y:S04]  /*0150*/  @P1 LDS R4, [R3] ;  /* 0x0000000003041984 */ /* 0x000fe80000000800 */
[----:B------:R-:W0:Y:S02]  /*0160*/  @P1 LDS R9, [R3+-0x4] ;  /* 0xfffffc0003091984 */ /* 0x000e240000000800 */
[----:B0-----:R-:W-:Y:S01]  /*0170*/  @P1 FADD R9, R4, R9 ;  /* 0x0000000904091221 */ /* 0x001fe20000000000 */
[----:B------:R-:W-:-:S05]  /*0180*/  LEA R4, R5, UR4, 0x2 ;  /* 0x0000000405047c11 */ /* 0x000fca000f8e10ff */
[----:B------:R-:W0:Y:S01]  /*0190*/  @!P1 LDS R9, [UR6] ;  /* 0x00000006ff099984 */ /* 0x000e220008000800 */
[----:B------:R-:W-:-:S03]  /*01a0*/  ISETP.GE.U32.AND P1, PT, R5, 0x2, PT ;  /* 0x000000020500780c */ /* 0x000fc60003f26070 */
[----:B0-----:R-:W-:Y:S01]  /*01b0*/  STS [R4], R9 ;  /* 0x0000000904007388 */ /* 0x001fe20000000800 */
[----:B------:R-:W-:Y:S09]  /*01c0*/  BAR.SYNC.DEFER_BLOCKING 0x0 ;  /* 0x0000000000007b1d */ /* 0x000ff20000010000 */
[----:B------:R-:W-:Y:S04]  /*01d0*/  @P1 LDS R6, [R4] ;  /* 0x0000000004061984 */ /* 0x000fe80000000800 */
[----:B------:R-:W0:Y:S02]  /*01e0*/  @P1 LDS R7, [R4+-0x8] ;  /* 0xfffff80004071984 */ /* 0x000e240000000800 */
[----:B0-----:R-:W-:-:S06]  /*01f0*/  @P1 FADD R6, R6, R7 ;  /* 0x0000000706061221 */ /* 0x001fcc0000000000 */
[----:B------:R-:W0:Y:S01]  /*0200*/  @!P1 LDS R6, [R4] ;  /* 0x0000000004069984 */ /* 0x000e220000000800 */
        /* <DEDUP_REMOVED lines=56> */
[----:B------:R-:W-:-:S13]  /*0590*/  ISETP.NE.AND P1, PT, R5, 0x3ff, PT ;  /* 0x000003ff0500780c */ /* 0x000fda0003f25270 */
[----:B------:R-:W1:Y:S02]  /*05a0*/  @!P1 LDC.64 R6, c[0x0][0x390] ;  /* 0x0000e400ff069b82 */ /* 0x000e640000000a00 */
[----:B-1----:R-:W-:Y:S01]  /*05b0*/  @!P1 IMAD.WIDE.U32 R6, R2, 0x4, R6 ;  /* 0x0000000402069825 */ /* 0x002fe200078e0006 */
[----:B0-----:R-:W-:Y:S05]  /*05c0*/  STS [R3], R8 ;  /* 0x0000000803007388 */ /* 0x001fea0000000800 */
[----:B------:R-:W-:Y:S06]  /*05d0*/  BAR.SYNC.DEFER_BLOCKING 0x0 ;  /* 0x0000000000007b1d */ /* 0x000fec0000010000 */
[----:B------:R-:W0:Y:S04]  /*05e0*/  @!P1 LDS R5, [UR6+0xffc] ;  /* 0x000ffc06ff059984 */ /* 0x000e280008000800 */
[----:B0-----:R0:W-:Y:S01]  /*05f0*/  @!P1 STG.E desc[UR8][R6.64], R5 ;  /* 0x0000000506009986 */ /* 0x0011e2000c101908 */
[----:B------:R-:W-:Y:S05]  /*0600*/  @P0 EXIT ;  /* 0x000000000000094d */ /* 0x000fea0003800000 */
[----:B------:R-:W1:Y:S01]  /*0610*/  LDS R3, [R3] ;  /* 0x0000000003037984 */ /* 0x000e620000000800 */
[----:B0-----:R-:W0:Y:S02]  /*0620*/  LDC.64 R4, c[0x0][0x388] ;  /* 0x0000e200ff047b82 */ /* 0x001e240000000a00 */
[----:B0-----:R-:W-:-:S05]  /*0630*/  IMAD.WIDE.U32 R4, R0, 0x4, R4 ;  /* 0x0000000400047825 */ /* 0x001fca00078e0004 */
[----:B-1----:R-:W-:Y:S01]  /*0640*/  STG.E desc[UR8][R4.64], R3 ;  /* 0x0000000304007986 */ /* 0x002fe2000c101908 */
[----:B------:R-:W-:Y:S05]  /*0650*/  EXIT ;  /* 0x000000000000794d */ /* 0x000fea0003800000 */
.L_x_0:
[----:B------:R-:W-:-:S00]  /*0660*/  BRA `(.L_x_0) ;  /* 0xfffffffc00fc7947 */ /* 0x000fc0000383ffff */
[----:B------:R-:W-:-:S00]  /*0670*/  NOP ;  /* 0x0000000000007918 */ /* 0x000fc00000000000 */
        /* <DEDUP_REMOVED lines=8> */
.L_x_2:


//--------------------- .text._Z11scan_kernelPfS_S_i --------------------------
	.section	.text._Z11scan_kernelPfS_S_i,"ax",@progbits
	.align	128
        .global         _Z11scan_kernelPfS_S_i
        .type           _Z11scan_kernelPfS_S_i,@function
        .size           _Z11scan_kernelPfS_S_i,(.L_x_3 - _Z11scan_kernelPfS_S_i)
        .other          _Z11scan_kernelPfS_S_i,@"STO_CUDA_ENTRY STV_DEFAULT"
_Z11scan_kernelPfS_S_i:
.text._Z11scan_kernelPfS_S_i:
        /* <DEDUP_REMOVED lines=13> */
[C---:B------:R-:W-:Y:S02]  /*00d0*/  ISETP.NE.AND P2, PT, R5.reuse, RZ, PT ;  /* 0x000000ff0500720c */ /* 0x040fe40003f45270 */
[----:B------:R-:W-:Y:S01]  /*00e0*/  ISETP.GE.U32.AND P1, PT, R5, 0x2, PT ;  /* 0x000000020500780c */ /* 0x000fe20003f26070 */
[----:B0-----:R-:W-:-:S06]  /*00f0*/  ULEA UR4, UR5, UR4, 0x18 ;  /* 0x0000000405047291 */ /* 0x001fcc000f8ec0ff */
[----:B------:R-:W-:-:S05]  /*0100*/  LEA R3, R5, UR4, 0x2 ;  /* 0x0000000405037c11 */ /* 0x000fca000f8e10ff */
[----:B--2---:R-:W-:Y:S04]  /*0110*/  @!P0 STS [R3], R6 ;  /* 0x0000000603008388 */ /* 0x004fe80000000800 */
[----:B------:R-:W-:Y:S01]  /*0120*/  @P0 STS [R3], RZ ;  /* 0x000000ff03000388 */ /* 0x000fe20000000800 */
[----:B------:R-:W-:Y:S06]  /*0130*/  BAR.SYNC.DEFER_BLOCKING 0x0 ;  /* 0x0000000000007b1d */ /* 0x000fec0000010000 */
[----:B------:R-:W-:Y:S04]  /*0140*/  @P2 LDS R8, [R3] ;  /* 0x0000000003082984 */ /* 0x000fe80000000800 */
[----:B------:R-:W0:Y:S02]  /*0150*/  @P2 LDS R9, [R3+-0x4] ;  /* 0xfffffc0003092984 */ /* 0x000e240000000800 */
[----:B0-----:R-:W-:Y:S01]  /*0160*/  @P2 FADD R4, R8, R9 ;  /* 0x0000000908042221 */ /* 0x001fe20000000000 */
[----:B------:R-:W-:Y:S06]  /*0170*/  BAR.SYNC.DEFER_BLOCKING 0x0 ;  /* 0x0000000000007b1d */ /* 0x000fec0000010000 */
[----:B------:R-:W-:Y:S02]  /*0180*/  @P2 STS [R3], R4 ;  /* 0x0000000403002388 */ /* 0x000fe40000000800 */
[----:B------:R-:W-:Y:S01]  /*0190*/  BAR.SYNC.DEFER_BLOCKING 0x0 ;  /* 0x0000000000007b1d */ /* 0x000fe20000010000 */
[----:B------:R-:W-:-:S05]  /*01a0*/  ISETP.GE.U32.AND P2, PT, R5, 0x4, PT ;  /* 0x000000040500780c */ /* 0x000fca0003f46070 */
        /* <DEDUP_REMOVED lines=55> */
[----:B------:R-:W-:-:S05]  /*0520*/  ISETP.NE.AND P2, PT, R5, 0x3ff, PT ;  /* 0x000003ff0500780c */ /* 0x000fca0003f45270 */
[----:B------:R-:W-:Y:S04]  /*0530*/  @P1 LDS R6, [R3] ;  /* 0x0000000003061984 */ /* 0x000fe80000000800 */
[----:B------:R-:W0:Y:S02]  /*0540*/  @P1 LDS R7, [R3+-0x800] ;  /* 0xfff8000003071984 */ /* 0x000e240000000800 */
[----:B0-----:R-:W-:Y:S01]  /*0550*/  @P1 FADD R4, R6, R7 ;  /* 0x0000000706041221 */ /* 0x001fe20000000000 */
[----:B------:R-:W-:Y:S08]  /*0560*/  BAR.SYNC.DEFER_BLOCKING 0x0 ;  /* 0x0000000000007b1d */ /* 0x000ff00000010000 */
[----:B------:R-:W0:Y:S01]  /*0570*/  @!P2 LDC.64 R6, c[0x0][0x390] ;  /* 0x0000e400ff06ab82 */ /* 0x000e220000000a00 */
[----:B------:R-:W-:Y:S07]  /*0580*/  @P1 STS [R3], R4 ;  /* 0x0000000403001388 */ /* 0x000fee0000000800 */
[----:B------:R-:W-:Y:S01]  /*0590*/  BAR.SYNC.DEFER_BLOCKING 0x0 ;  /* 0x0000000000007b1d */ /* 0x000fe20000010000 */
[----:B0-----:R-:W-:-:S05]  /*05a0*/  @!P2 IMAD.WIDE.U32 R6, R2, 0x4, R6 ;  /* 0x000000040206a825 */ /* 0x001fca00078e0006 */
        /* <DEDUP_REMOVED lines=8> */
.L_x_1:
        /* <DEDUP_REMOVED lines=13> */
.L_x_3:


//--------------------- .nv.shared._Z25scan_double_buffer_kernelPfS_S_i --------------------------
	.section	.nv.shared._Z25scan_double_buffer_kernelPfS_S_i,"aw",@nobits
	.sectionflags	@""
	.align	4
.nv.shared._Z25scan_double_buffer_kernelPfS_S_i:
	.zero		9216


//--------------------- .nv.shared.reserved.0     --------------------------
	.section	.nv.shared.reserved.0,"aw",@nobits
	.weak		__nv_reservedSMEM_offset_0_alias
	.size		__nv_reservedSMEM_offset_0_alias, 0, 64
	.other		__nv_reservedSMEM_offset_0_alias,@"STO_CUDA_RESERVED_SHARED STV_DEFAULT"
__nv_reservedSMEM_offset_0_alias:
	.zero		0
	.zero		64


//--------------------- .nv.shared._Z11scan_kernelPfS_S_i --------------------------
	.section	.nv.shared._Z11scan_kernelPfS_S_i,"aw",@nobits
	.sectionflags	@""
	.align	4
.nv.shared._Z11scan_kernelPfS_S_i:
	.zero		5120


//--------------------- .nv.constant0._Z25scan_double_buffer_kernelPfS_S_i --------------------------
	.section	.nv.constant0._Z25scan_double_buffer_kernelPfS_S_i,"a",@progbits
	.sectionflags	@""
	.align	4
.nv.constant0._Z25scan_double_buffer_kernelPfS_S_i:
	.zero		924


//--------------------- .nv.constant0._Z11scan_kernelPfS_S_i --------------------------
	.section	.nv.constant0._Z11scan_kernelPfS_S_i,"a",@progbits
	.sectionflags	@""
	.align	4
.nv.constant0._Z11scan_kernelPfS_S_i:
	.zero		924


//--------------------- SYMBOLS --------------------------

	.type		.nv.reservedSmem.offset0,@object
	.size		.nv.reservedSmem.offset0,0x4
	.type		.nv.reservedSmem.cap,@object
	.size		.nv.reservedSmem.cap,0x4
